	.headerflags	@"EF_CUDA_TEXMODE_UNIFIED EF_CUDA_64BIT_ADDRESS EF_CUDA_ACCELERATORS EF_CUDA_SM90 EF_CUDA_VIRTUAL_SM(EF_CUDA_SM90)"
	.elftype	@"ET_EXEC"


//--------------------- .nv.info                  --------------------------
	.section	.nv.info,"",@"SHT_CUDA_INFO"
	.align	4


	//----- nvinfo : EIATTR_REGCOUNT
	.align		4
        /*0000*/ 	.byte	0x04, 0x2f
        /*0002*/ 	.short	(.L_3 - .L_2)
	.align		4
.L_2:
        /*0004*/ 	.word	index@(triton_poi_fused__native_batch_norm_legit_no_training_relu_6)
        /*0008*/ 	.word	0x00000016


	//----- nvinfo : EIATTR_MIN_STACK_SIZE
	.align		4
.L_3:
        /*000c*/ 	.byte	0x04, 0x12
        /*000e*/ 	.short	(.L_5 - .L_4)
	.align		4
.L_4:
        /*0010*/ 	.word	index@(triton_poi_fused__native_batch_norm_legit_no_training_relu_6)
        /*0014*/ 	.word	0x00000000


	//----- nvinfo : EIATTR_FRAME_SIZE
	.align		4
.L_5:
        /*0018*/ 	.byte	0x04, 0x11
        /*001a*/ 	.short	(.L_7 - .L_6)
	.align		4
.L_6:
        /*001c*/ 	.word	index@(triton_poi_fused__native_batch_norm_legit_no_training_relu_6)
        /*0020*/ 	.word	0x00000000


	//----- nvinfo : EIATTR_MIN_STACK_SIZE
	.align		4
.L_7:
        /*0024*/ 	.byte	0x04, 0x12
        /*0026*/ 	.short	(.L_9 - .L_8)
	.align		4
.L_8:
        /*0028*/ 	.word	index@(triton_poi_fused__native_batch_norm_legit_no_training_relu_6)
        /*002c*/ 	.word	0x00000000
.L_9:


//--------------------- .nv.info.triton_poi_fused__native_batch_norm_legit_no_training_relu_6 --------------------------
	.section	.nv.info.triton_poi_fused__native_batch_norm_legit_no_training_relu_6,"",@"SHT_CUDA_INFO"
	.sectionflags	@""
	.align	4


	//----- nvinfo : EIATTR_CUDA_API_VERSION
	.align		4
        /*0000*/ 	.byte	0x04, 0x37
        /*0002*/ 	.short	(.L_11 - .L_10)
.L_10:
        /*0004*/ 	.word	0x0000007c


	//----- nvinfo : EIATTR_KPARAM_INFO
	.align		4
.L_11:
        /*0008*/ 	.byte	0x04, 0x17
        /*000a*/ 	.short	(.L_13 - .L_12)
.L_12:
        /*000c*/ 	.word	0x00000000
        /*0010*/ 	.short	0x0006
        /*0012*/ 	.short	0x0030
        /*0014*/ 	.byte	0x00, 0xf0, 0x11, 0x00


	//----- nvinfo : EIATTR_KPARAM_INFO
	.align		4
.L_13:
        /*0018*/ 	.byte	0x04, 0x17
        /*001a*/ 	.short	(.L_15 - .L_14)
.L_14:
        /*001c*/ 	.word	0x00000000
        /*0020*/ 	.short	0x0005
        /*0022*/ 	.short	0x0028
        /*0024*/ 	.byte	0x00, 0xf4, 0x21, 0x00


	//----- nvinfo : EIATTR_KPARAM_INFO
	.align		4
.L_15:
        /*0028*/ 	.byte	0x04, 0x17
        /*002a*/ 	.short	(.L_17 - .L_16)
.L_16:
        /*002c*/ 	.word	0x00000000
        /*0030*/ 	.short	0x0004
        /*0032*/ 	.short	0x0020
        /*0034*/ 	.byte	0x00, 0xf4, 0x21, 0x00


	//----- nvinfo : EIATTR_KPARAM_INFO
	.align		4
.L_17:
        /*0038*/ 	.byte	0x04, 0x17
        /*003a*/ 	.short	(.L_19 - .L_18)
.L_18:
        /*003c*/ 	.word	0x00000000
        /*0040*/ 	.short	0x0003
        /*0042*/ 	.short	0x0018
        /*0044*/ 	.byte	0x00, 0xf4, 0x21, 0x00


	//----- nvinfo : EIATTR_KPARAM_INFO
	.align		4
.L_19:
        /*0048*/ 	.byte	0x04, 0x17
        /*004a*/ 	.short	(.L_21 - .L_20)
.L_20:
        /*004c*/ 	.word	0x00000000
        /*0050*/ 	.short	0x0002
        /*0052*/ 	.short	0x0010
        /*0054*/ 	.byte	0x00, 0xf4, 0x21, 0x00


	//----- nvinfo : EIATTR_KPARAM_INFO
	.align		4
.L_21:
        /*0058*/ 	.byte	0x04, 0x17
        /*005a*/ 	.short	(.L_23 - .L_22)
.L_22:
        /*005c*/ 	.word	0x00000000
        /*0060*/ 	.short	0x0001
        /*0062*/ 	.short	0x0008
        /*0064*/ 	.byte	0x00, 0xf4, 0x21, 0x00


	//----- nvinfo : EIATTR_KPARAM_INFO
	.align		4
.L_23:
        /*0068*/ 	.byte	0x04, 0x17
        /*006a*/ 	.short	(.L_25 - .L_24)
.L_24:
        /*006c*/ 	.word	0x00000000
        /*0070*/ 	.short	0x0000
        /*0072*/ 	.short	0x0000
        /*0074*/ 	.byte	0x00, 0xf4, 0x21, 0x00


	//----- nvinfo : EIATTR_SPARSE_MMA_MASK
	.align		4
.L_25:
        /*0078*/ 	.byte	0x03, 0x50
        /*007a*/ 	.short	0x0000


	//----- nvinfo : EIATTR_MAXREG_COUNT
	.align		4
        /*007c*/ 	.byte	0x03, 0x1b
        /*007e*/ 	.short	0x00ff


	//----- nvinfo : EIATTR_EXIT_INSTR_OFFSETS
	.align		4
        /*0080*/ 	.byte	0x04, 0x1c
        /*0082*/ 	.short	(.L_27 - .L_26)


	//   ....[0]....
.L_26:
        /*0084*/ 	.word	0x00000420


	//   ....[1]....
        /*0088*/ 	.word	0x00000440


	//----- nvinfo : EIATTR_REQNTID
	.align		4
.L_27:
        /*008c*/ 	.byte	0x04, 0x10
        /*008e*/ 	.short	(.L_29 - .L_28)
.L_28:
        /*0090*/ 	.word	0x00000080
        /*0094*/ 	.word	0x00000001
        /*0098*/ 	.word	0x00000001


	//----- nvinfo : EIATTR_CBANK_PARAM_SIZE
	.align		4
.L_29:
        /*009c*/ 	.byte	0x03, 0x19
        /*009e*/ 	.short	0x0034


	//----- nvinfo : EIATTR_PARAM_CBANK
	.align		4
        /*00a0*/ 	.byte	0x04, 0x0a
        /*00a2*/ 	.short	(.L_31 - .L_30)
	.align		4
.L_30:
        /*00a4*/ 	.word	index@(.nv.constant0.triton_poi_fused__native_batch_norm_legit_no_training_relu_6)
        /*00a8*/ 	.short	0x0210
        /*00aa*/ 	.short	0x0034


	//----- nvinfo : EIATTR_SW_WAR
	.align		4
.L_31:
        /*00ac*/ 	.byte	0x04, 0x36
        /*00ae*/ 	.short	(.L_33 - .L_32)
.L_32:
        /*00b0*/ 	.word	0x00000008
.L_33:


//--------------------- .nv.callgraph             --------------------------
	.section	.nv.callgraph,"",@"SHT_CUDA_CALLGRAPH"
	.align	4
	.sectionentsize	8
	.align		4
        /*0000*/ 	.word	0x00000000
	.align		4
        /*0004*/ 	.word	0xffffffff
	.align		4
        /*0008*/ 	.word	0x00000000
	.align		4
        /*000c*/ 	.word	0xfffffffe
	.align		4
        /*0010*/ 	.word	0x00000000
	.align		4
        /*0014*/ 	.word	0xfffffffd
	.align		4
        /*0018*/ 	.word	0x00000000
	.align		4
        /*001c*/ 	.word	0xfffffffc


//--------------------- .nv.constant4             --------------------------
	.section	.nv.constant4,"a",@progbits
	.align	8
	.align		8
.nv.constant4:
        /*0000*/ 	.dword	_$_str
	.align		8
        /*0008*/ 	.dword	_$_str_$_2


//--------------------- .text.triton_poi_fused__native_batch_norm_legit_no_training_relu_6 --------------------------
	.section	.text.triton_poi_fused__native_batch_norm_legit_no_training_relu_6,"ax",@progbits
	.align	128
        .global         triton_poi_fused__native_batch_norm_legit_no_training_relu_6
        .type           triton_poi_fused__native_batch_norm_legit_no_training_relu_6,@function
        .size           triton_poi_fused__native_batch_norm_legit_no_training_relu_6,(.L_x_1 - triton_poi_fused__native_batch_norm_legit_no_training_relu_6)
        .other          triton_poi_fused__native_batch_norm_legit_no_training_relu_6,@"STO_CUDA_ENTRY STV_DEFAULT"
triton_poi_fused__native_batch_norm_legit_no_training_relu_6:
.text.triton_poi_fused__native_batch_norm_legit_no_training_relu_6:
[----:B------:R-:W0:Y:S01]  /*0000*/  LDC R1, c[0x0][0x28] ;  /* 0x00000a00ff017b82 */ /* 0x000e220000000800 */
[----:B------:R-:W1:Y:S07]  /*0010*/  S2R R0, SR_TID.X ;  /* 0x0000000000007919 */ /* 0x000e6e0000002100 */
[----:B------:R-:W2:Y:S01]  /*0020*/  LDC.64 R8, c[0x0][0x220] ;  /* 0x00008800ff087b82 */ /* 0x000ea20000000a00 */
[----:B------:R-:W-:Y:S01]  /*0030*/  ULDC.64 UR4, c[0x0][0x208] ;  /* 0x0000820000047ab9 */ /* 0x000fe20000000a00 */
[----:B------:R-:W3:Y:S06]  /*0040*/  S2R R5, SR_CTAID.X ;  /* 0x0000000000057919 */ /* 0x000eec0000002500 */
[----:B------:R-:W4:Y:S08]  /*0050*/  LDC.64 R12, c[0x0][0x210] ;  /* 0x00008400ff0c7b82 */ /* 0x000f300000000a00 */
[----:B------:R-:W5:Y:S08]  /*0060*/  LDC.64 R14, c[0x0][0x218] ;  /* 0x00008600ff0e7b82 */ /* 0x000f700000000a00 */
[----:B------:R-:W5:Y:S01]  /*0070*/  LDC.64 R16, c[0x0][0x228] ;  /* 0x00008a00ff107b82 */ /* 0x000f620000000a00 */
[----:B-1----:R-:W-:-:S07]  /*0080*/  SHF.L.U32 R0, R0, 0x1, RZ ;  /* 0x0000000100007819 */ /* 0x002fce00000006ff */
[----:B------:R-:W1:Y:S01]  /*0090*/  LDC.64 R18, c[0x0][0x230] ;  /* 0x00008c00ff127b82 */ /* 0x000e620000000a00 */
[----:B---3--:R-:W-:Y:S02]  /*00a0*/  SHF.R.S32.HI R3, RZ, 0x17, R5 ;  /* 0x00000017ff037819 */ /* 0x008fe40000011405 */
[----:B------:R-:W-:Y:S02]  /*00b0*/  LOP3.LUT R0, R0, 0xfe, RZ, 0xc0, !PT ;  /* 0x000000fe00007812 */ /* 0x000fe400078ec0ff */
[----:B------:R-:W-:Y:S02]  /*00c0*/  SGXT R3, R3, 0x1 ;  /* 0x000000010303781a */ /* 0x000fe40000000200 */
[----:B------:R-:W-:-:S04]  /*00d0*/  LEA R0, R5, R0, 0x8 ;  /* 0x0000000005007211 */ /* 0x000fc800078e40ff */
[----:B------:R-:W-:Y:S02]  /*00e0*/  LEA.HI R3, R3, R0, RZ, 0x4 ;  /* 0x0000000003037211 */ /* 0x000fe400078f20ff */
[----:B------:R-:W-:Y:S02]  /*00f0*/  ISETP.GE.AND P0, PT, R0, 0x100, PT ;  /* 0x000001000000780c */ /* 0x000fe40003f06270 */
[----:B------:R-:W-:-:S04]  /*0100*/  LOP3.LUT R3, R3, 0xfffffff0, RZ, 0xc0, !PT ;  /* 0xfffffff003037812 */ /* 0x000fc800078ec0ff */
[----:B------:R-:W-:Y:S02]  /*0110*/  IADD3 R11, R0, -R3, RZ ;  /* 0x80000003000b7210 */ /* 0x000fe40007ffe0ff */
[----:B------:R-:W-:-:S03]  /*0120*/  CS2R R2, SRZ ;  /* 0x0000000000027805 */ /* 0x000fc6000001ff00 */
[----:B--2---:R-:W-:-:S05]  /*0130*/  IMAD.WIDE R8, R11, 0x4, R8 ;  /* 0x000000040b087825 */ /* 0x004fca00078e0208 */
[----:B------:R2:W3:Y:S01]  /*0140*/  @!P0 LDG.E.EL.64 R2, desc[UR4][R8.64] ;  /* 0x0000000408028981 */ /* 0x0004e2000c2e1b00 */
[----:B------:R-:W-:Y:S02]  /*0150*/  CS2R R4, SRZ ;  /* 0x0000000000047805 */ /* 0x000fe4000001ff00 */
[----:B------:R-:W-:Y:S01]  /*0160*/  CS2R R6, SRZ ;  /* 0x0000000000067805 */ /* 0x000fe2000001ff00 */
[----:B----4-:R-:W-:-:S04]  /*0170*/  IMAD.WIDE R12, R0, 0x4, R12 ;  /* 0x00000004000c7825 */ /* 0x010fc800078e020c */
[C---:B-----5:R-:W-:Y:S01]  /*0180*/  IMAD.WIDE R14, R11.reuse, 0x4, R14 ;  /* 0x000000040b0e7825 */ /* 0x060fe200078e020e */
[----:B------:R-:W4:Y:S01]  /*0190*/  @!P0 LDG.E.64 R4, desc[UR4][R12.64] ;  /* 0x000000040c048981 */ /* 0x000f22000c1e1b00 */
[----:B--2---:R-:W-:Y:S02]  /*01a0*/  CS2R R8, SRZ ;  /* 0x0000000000087805 */ /* 0x004fe4000001ff00 */
[C---:B0-----:R-:W-:Y:S01]  /*01b0*/  IMAD.WIDE R16, R11.reuse, 0x4, R16 ;  /* 0x000000040b107825 */ /* 0x041fe200078e0210 */
[----:B------:R0:W4:Y:S03]  /*01c0*/  @!P0 LDG.E.EL.64 R6, desc[UR4][R14.64] ;  /* 0x000000040e068981 */ /* 0x000126000c2e1b00 */
[----:B-1----:R-:W-:Y:S01]  /*01d0*/  IMAD.WIDE R18, R11, 0x4, R18 ;  /* 0x000000040b127825 */ /* 0x002fe200078e0212 */
[----:B------:R-:W-:-:S04]  /*01e0*/  CS2R R10, SRZ ;  /* 0x00000000000a7805 */ /* 0x000fc8000001ff00 */
[----:B------:R-:W2:Y:S04]  /*01f0*/  @!P0 LDG.E.EL.64 R8, desc[UR4][R18.64] ;  /* 0x0000000412088981 */ /* 0x000ea8000c2e1b00 */
[----:B------:R-:W2:Y:S01]  /*0200*/  @!P0 LDG.E.EL.64 R10, desc[UR4][R16.64] ;  /* 0x00000004100a8981 */ /* 0x000ea2000c2e1b00 */
[----:B0-----:R-:W-:Y:S01]  /*0210*/  HFMA2.MMA R14, -RZ, RZ, 1.625, 0 ;  /* 0x3e800000ff0e7435 */ /* 0x001fe200000001ff */
[----:B---3--:R-:W-:Y:S01]  /*0220*/  FADD R2, R2, 9.9999997473787516356e-06 ;  /* 0x3727c5ac02027421 */ /* 0x008fe20000000000 */
[----:B------:R-:W-:-:S03]  /*0230*/  FADD R3, R3, 9.9999997473787516356e-06 ;  /* 0x3727c5ac03037421 */ /* 0x000fc60000000000 */
[----:B------:R-:W0:Y:S08]  /*0240*/  MUFU.SQRT R12, R2 ;  /* 0x00000002000c7308 */ /* 0x000e300000002000 */
[----:B------:R1:W3:Y:S01]  /*0250*/  MUFU.SQRT R13, R3 ;  /* 0x00000003000d7308 */ /* 0x0002e20000002000 */
[C---:B0-----:R-:W-:Y:S02]  /*0260*/  FSETP.GT.AND P1, PT, R12.reuse, 8.50705917302346158658e+37, PT ;  /* 0x7e8000000c00780b */ /* 0x041fe40003f24000 */
[----:B------:R-:W-:Y:S01]  /*0270*/  FSETP.GEU.AND P3, PT, R12, 1.175494350822287508e-38, PT ;  /* 0x008000000c00780b */ /* 0x000fe20003f6e000 */
[----:B-1----:R-:W0:Y:S01]  /*0280*/  LDC.64 R2, c[0x0][0x238] ;  /* 0x00008e00ff027b82 */ /* 0x002e220000000a00 */
[----:B---3--:R-:W-:-:S02]  /*0290*/  FSETP.GT.AND P2, PT, R13, 8.50705917302346158658e+37, PT ;  /* 0x7e8000000d00780b */ /* 0x008fc40003f44000 */
[----:B------:R-:W-:-:S07]  /*02a0*/  FSETP.GEU.AND P4, PT, R13, 1.175494350822287508e-38, PT ;  /* 0x008000000d00780b */ /* 0x000fce0003f8e000 */
[----:B------:R-:W-:-:S04]  /*02b0*/  @P1 FMUL R12, R12, 0.25 ;  /* 0x3e8000000c0c1820 */ /* 0x000fc80000400000 */
[----:B------:R-:W-:Y:S01]  /*02c0*/  @!P3 FMUL R12, R12, 16777216 ;  /* 0x4b8000000c0cb820 */ /* 0x000fe20000400000 */
[----:B------:R-:W-:-:S04]  /*02d0*/  @P2 FMUL R13, R13, 0.25 ;  /* 0x3e8000000d0d2820 */ /* 0x000fc80000400000 */
[----:B------:R-:W-:Y:S01]  /*02e0*/  @!P4 FMUL R13, R13, 16777216 ;  /* 0x4b8000000d0dc820 */ /* 0x000fe20000400000 */
[----:B------:R-:W1:Y:S01]  /*02f0*/  MUFU.RCP R12, R12 ;  /* 0x0000000c000c7308 */ /* 0x000e620000001000 */
[----:B------:R-:W-:-:S07]  /*0300*/  FSEL R15, R14, 1, P1 ;  /* 0x3f8000000e0f7808 */ /* 0x000fce0000800000 */
[----:B------:R-:W3:Y:S01]  /*0310*/  MUFU.RCP R13, R13 ;  /* 0x0000000d000d7308 */ /* 0x000ee20000001000 */
[----:B------:R-:W-:Y:S01]  /*0320*/  FSEL R14, R14, 1, P2 ;  /* 0x3f8000000e0e7808 */ /* 0x000fe20001000000 */
[----:B------:R-:W-:-:S04]  /*0330*/  @!P3 FMUL R15, R15, 16777216 ;  /* 0x4b8000000f0fb820 */ /* 0x000fc80000400000 */
[----:B------:R-:W-:Y:S01]  /*0340*/  @!P4 FMUL R14, R14, 16777216 ;  /* 0x4b8000000e0ec820 */ /* 0x000fe20000400000 */
[----:B----4-:R-:W-:Y:S01]  /*0350*/  FADD R5, -R7, R5 ;  /* 0x0000000507057221 */ /* 0x010fe20000000100 */
[----:B------:R-:W-:Y:S01]  /*0360*/  FADD R4, -R6, R4 ;  /* 0x0000000406047221 */ /* 0x000fe20000000100 */
[----:B-1----:R-:W-:Y:S01]  /*0370*/  FMUL R15, R12, R15 ;  /* 0x0000000f0c0f7220 */ /* 0x002fe20000400000 */
[----:B---3--:R-:W-:-:S03]  /*0380*/  FMUL R14, R13, R14 ;  /* 0x0000000e0d0e7220 */ /* 0x008fc60000400000 */
[----:B------:R-:W-:Y:S01]  /*0390*/  FMUL R15, R4, R15 ;  /* 0x0000000f040f7220 */ /* 0x000fe20000400000 */
[----:B------:R-:W-:-:S03]  /*03a0*/  FMUL R14, R5, R14 ;  /* 0x0000000e050e7220 */ /* 0x000fc60000400000 */
[----:B--2---:R-:W-:Y:S01]  /*03b0*/  FFMA R8, R15, R10, R8 ;  /* 0x0000000a0f087223 */ /* 0x004fe20000000008 */
[----:B------:R-:W-:-:S04]  /*03c0*/  FFMA R9, R14, R11, R9 ;  /* 0x0000000b0e097223 */ /* 0x000fc80000000009 */
[----:B------:R-:W-:Y:S02]  /*03d0*/  FSETP.GEU.AND P1, PT, R8, RZ, PT ;  /* 0x000000ff0800720b */ /* 0x000fe40003f2e000 */
[C---:B------:R-:W-:Y:S01]  /*03e0*/  FSETP.GEU.AND P2, PT, R9.reuse, RZ, PT ;  /* 0x000000ff0900720b */ /* 0x040fe20003f4e000 */
[----:B0-----:R-:W-:Y:S01]  /*03f0*/  IMAD.WIDE R2, R0, 0x4, R2 ;  /* 0x0000000400027825 */ /* 0x001fe200078e0202 */
[----:B------:R-:W-:Y:S02]  /*0400*/  FSEL R8, R8, RZ, P1 ;  /* 0x000000ff08087208 */ /* 0x000fe40000800000 */
[----:B------:R-:W-:Y:S01]  /*0410*/  FSEL R9, R9, RZ, P2 ;  /* 0x000000ff09097208 */ /* 0x000fe20001000000 */
[----:B------:R-:W-:Y:S08]  /*0420*/  @P0 EXIT ;  /* 0x000000000000094d */ /* 0x000ff00003800000 */
[----:B------:R-:W-:Y:S01]  /*0430*/  STG.E.64 desc[UR4][R2.64], R8 ;  /* 0x0000000802007986 */ /* 0x000fe2000c101b04 */
[----:B------:R-:W-:Y:S05]  /*0440*/  EXIT ;  /* 0x000000000000794d */ /* 0x000fea0003800000 */
.L_x_0:
[----:B------:R-:W-:-:S00]  /*0450*/  BRA `(.L_x_0) ;  /* 0xfffffffc00fc7947 */ /* 0x000fc0000383ffff */
[----:B------:R-:W-:-:S00]  /*0460*/  NOP ;  /* 0x0000000000007918 */ /* 0x000fc00000000000 */
        /* <DEDUP_REMOVED lines=9> */
.L_x_1:


//--------------------- .nv.global.init           --------------------------
	.section	.nv.global.init,"aw",@progbits
.nv.global.init:
	.type		_$_str,@object
	.size		_$_str,(_$_str_$_2 - _$_str)
_$_str:
        /*0000*/ 	.byte	0x5f, 0x5f, 0x43, 0x55, 0x44, 0x41, 0x5f, 0x46, 0x54, 0x5a, 0x00
	.type		_$_str_$_2,@object
	.size		_$_str_$_2,(.L_1 - _$_str_$_2)
_$_str_$_2:
        /*000b*/ 	.byte	0x5f, 0x5f, 0x43, 0x55, 0x44, 0x41, 0x5f, 0x50, 0x52, 0x45, 0x43, 0x5f, 0x53, 0x51, 0x52, 0x54
        /*001b*/ 	.byte	0x00
.L_1:


//--------------------- .nv.constant0.triton_poi_fused__native_batch_norm_legit_no_training_relu_6 --------------------------
	.section	.nv.constant0.triton_poi_fused__native_batch_norm_legit_no_training_relu_6,"a",@progbits
	.sectionflags	@""
	.align	4
.nv.constant0.triton_poi_fused__native_batch_norm_legit_no_training_relu_6:
	.zero		580
